	.headerflags	@"EF_CUDA_TEXMODE_UNIFIED EF_CUDA_64BIT_ADDRESS EF_CUDA_ACCELERATORS EF_CUDA_SM90 EF_CUDA_VIRTUAL_SM(EF_CUDA_SM90)"
	.elftype	@"ET_EXEC"


//--------------------- .nv.info                  --------------------------
	.section	.nv.info,"",@"SHT_CUDA_INFO"
	.align	4


	//----- nvinfo : EIATTR_REGCOUNT
	.align		4
        /*0000*/ 	.byte	0x04, 0x2f
        /*0002*/ 	.short	(.L_2 - .L_1)
	.align		4
.L_1:
        /*0004*/ 	.word	index@(triton_poi_fused_tanh_18)
        /*0008*/ 	.word	0x0000000e


	//----- nvinfo : EIATTR_MIN_STACK_SIZE
	.align		4
.L_2:
        /*000c*/ 	.byte	0x04, 0x12
        /*000e*/ 	.short	(.L_4 - .L_3)
	.align		4
.L_3:
        /*0010*/ 	.word	index@(triton_poi_fused_tanh_18)
        /*0014*/ 	.word	0x00000000


	//----- nvinfo : EIATTR_FRAME_SIZE
	.align		4
.L_4:
        /*0018*/ 	.byte	0x04, 0x11
        /*001a*/ 	.short	(.L_6 - .L_5)
	.align		4
.L_5:
        /*001c*/ 	.word	index@(triton_poi_fused_tanh_18)
        /*0020*/ 	.word	0x00000000


	//----- nvinfo : EIATTR_MIN_STACK_SIZE
	.align		4
.L_6:
        /*0024*/ 	.byte	0x04, 0x12
        /*0026*/ 	.short	(.L_8 - .L_7)
	.align		4
.L_7:
        /*0028*/ 	.word	index@(triton_poi_fused_tanh_18)
        /*002c*/ 	.word	0x00000000
.L_8:


//--------------------- .nv.info.triton_poi_fused_tanh_18 --------------------------
	.section	.nv.info.triton_poi_fused_tanh_18,"",@"SHT_CUDA_INFO"
	.sectionflags	@""
	.align	4


	//----- nvinfo : EIATTR_CUDA_API_VERSION
	.align		4
        /*0000*/ 	.byte	0x04, 0x37
        /*0002*/ 	.short	(.L_10 - .L_9)
.L_9:
        /*0004*/ 	.word	0x0000007c


	//----- nvinfo : EIATTR_KPARAM_INFO
	.align		4
.L_10:
        /*0008*/ 	.byte	0x04, 0x17
        /*000a*/ 	.short	(.L_12 - .L_11)
.L_11:
        /*000c*/ 	.word	0x00000000
        /*0010*/ 	.short	0x0001
        /*0012*/ 	.short	0x0008
        /*0014*/ 	.byte	0x00, 0xf0, 0x11, 0x00


	//----- nvinfo : EIATTR_KPARAM_INFO
	.align		4
.L_12:
        /*0018*/ 	.byte	0x04, 0x17
        /*001a*/ 	.short	(.L_14 - .L_13)
.L_13:
        /*001c*/ 	.word	0x00000000
        /*0020*/ 	.short	0x0000
        /*0022*/ 	.short	0x0000
        /*0024*/ 	.byte	0x00, 0xf4, 0x21, 0x00


	//----- nvinfo : EIATTR_SPARSE_MMA_MASK
	.align		4
.L_14:
        /*0028*/ 	.byte	0x03, 0x50
        /*002a*/ 	.short	0x0000


	//----- nvinfo : EIATTR_MAXREG_COUNT
	.align		4
        /*002c*/ 	.byte	0x03, 0x1b
        /*002e*/ 	.short	0x00ff


	//----- nvinfo : EIATTR_EXIT_INSTR_OFFSETS
	.align		4
        /*0030*/ 	.byte	0x04, 0x1c
        /*0032*/ 	.short	(.L_16 - .L_15)


	//   ....[0]....
.L_15:
        /*0034*/ 	.word	0x00000630


	//----- nvinfo : EIATTR_REQNTID
	.align		4
.L_16:
        /*0038*/ 	.byte	0x04, 0x10
        /*003a*/ 	.short	(.L_18 - .L_17)
.L_17:
        /*003c*/ 	.word	0x00000080
        /*0040*/ 	.word	0x00000001
        /*0044*/ 	.word	0x00000001


	//----- nvinfo : EIATTR_CRS_STACK_SIZE
	.align		4
.L_18:
        /*0048*/ 	.byte	0x04, 0x1e
        /*004a*/ 	.short	(.L_20 - .L_19)
.L_19:
        /*004c*/ 	.word	0x00000000


	//----- nvinfo : EIATTR_CBANK_PARAM_SIZE
	.align		4
.L_20:
        /*0050*/ 	.byte	0x03, 0x19
        /*0052*/ 	.short	0x000c


	//----- nvinfo : EIATTR_PARAM_CBANK
	.align		4
        /*0054*/ 	.byte	0x04, 0x0a
        /*0056*/ 	.short	(.L_22 - .L_21)
	.align		4
.L_21:
        /*0058*/ 	.word	index@(.nv.constant0.triton_poi_fused_tanh_18)
        /*005c*/ 	.short	0x0210
        /*005e*/ 	.short	0x000c


	//----- nvinfo : EIATTR_SW_WAR
	.align		4
.L_22:
        /*0060*/ 	.byte	0x04, 0x36
        /*0062*/ 	.short	(.L_24 - .L_23)
.L_23:
        /*0064*/ 	.word	0x00000008
.L_24:


//--------------------- .nv.callgraph             --------------------------
	.section	.nv.callgraph,"",@"SHT_CUDA_CALLGRAPH"
	.align	4
	.sectionentsize	8
	.align		4
        /*0000*/ 	.word	0x00000000
	.align		4
        /*0004*/ 	.word	0xffffffff
	.align		4
        /*0008*/ 	.word	0x00000000
	.align		4
        /*000c*/ 	.word	0xfffffffe
	.align		4
        /*0010*/ 	.word	0x00000000
	.align		4
        /*0014*/ 	.word	0xfffffffd
	.align		4
        /*0018*/ 	.word	0x00000000
	.align		4
        /*001c*/ 	.word	0xfffffffc


//--------------------- .nv.constant4             --------------------------
	.section	.nv.constant4,"a",@progbits
	.align	8
	.align		8
.nv.constant4:
        /*0000*/ 	.dword	_$_str


//--------------------- .text.triton_poi_fused_tanh_18 --------------------------
	.section	.text.triton_poi_fused_tanh_18,"ax",@progbits
	.align	128
        .global         triton_poi_fused_tanh_18
        .type           triton_poi_fused_tanh_18,@function
        .size           triton_poi_fused_tanh_18,(.L_x_13 - triton_poi_fused_tanh_18)
        .other          triton_poi_fused_tanh_18,@"STO_CUDA_ENTRY STV_DEFAULT"
triton_poi_fused_tanh_18:
.text.triton_poi_fused_tanh_18:
[----:B------:R-:W0:Y:S02]  /*0000*/  LDC R1, c[0x0][0x28] ;  /* 0x00000a00ff017b82 */ /* 0x000e240000000800 */
[----:B------:R-:W1:Y:S01]  /*0010*/  S2R R0, SR_TID.X ;  /* 0x0000000000007919 */ /* 0x000e620000002100 */
[----:B------:R-:W2:Y:S01]  /*0020*/  LDC.64 R2, c[0x0][0x210] ;  /* 0x00008400ff027b82 */ /* 0x000ea20000000a00 */
[----:B------:R-:W-:Y:S01]  /*0030*/  ULDC.64 UR4, c[0x0][0x208] ;  /* 0x0000820000047ab9 */ /* 0x000fe20000000a00 */
[----:B------:R-:W3:Y:S01]  /*0040*/  S2R R5, SR_CTAID.X ;  /* 0x0000000000057919 */ /* 0x000ee20000002500 */
[----:B-1----:R-:W-:-:S04]  /*0050*/  SHF.L.U32 R0, R0, 0x2, RZ ;  /* 0x0000000200007819 */ /* 0x002fc800000006ff */
[----:B------:R-:W-:-:S04]  /*0060*/  LOP3.LUT R0, R0, 0x1fc, RZ, 0xc0, !PT ;  /* 0x000001fc00007812 */ /* 0x000fc800078ec0ff */
[----:B---3--:R-:W-:-:S05]  /*0070*/  LEA R5, R5, R0, 0x9 ;  /* 0x0000000005057211 */ /* 0x008fca00078e48ff */
[----:B--2---:R-:W-:-:S05]  /*0080*/  IMAD.WIDE R2, R5, 0x4, R2 ;  /* 0x0000000405027825 */ /* 0x004fca00078e0202 */
[----:B------:R-:W2:Y:S01]  /*0090*/  LDG.E.128 R4, desc[UR4][R2.64] ;  /* 0x0000000402047981 */ /* 0x000ea2000c1e1d00 */
[----:B------:R-:W-:Y:S01]  /*00a0*/  BSSY B0, `(.L_x_0) ;  /* 0x0000015000007945 */ /* 0x000fe20003800000 */
[----:B--2---:R-:W-:-:S05]  /*00b0*/  FADD.FTZ R0, |R4|, -RZ ;  /* 0x800000ff04007221 */ /* 0x004fca0000010200 */
[----:B------:R-:W-:-:S13]  /*00c0*/  FSETP.GE.AND P0, PT, R0, 0.60000002384185791016, PT ;  /* 0x3f19999a0000780b */ /* 0x000fda0003f06000 */
[----:B------:R-:W-:Y:S05]  /*00d0*/  @!P0 BRA `(.L_x_1) ;  /* 0x0000000000288947 */ /* 0x000fea0003800000 */
[C---:B------:R-:W-:Y:S01]  /*00e0*/  FMUL R8, R0.reuse, 2.8853900432586669922 ;  /* 0x4038aa3b00087820 */ /* 0x040fe20000400000 */
[----:B------:R-:W-:Y:S01]  /*00f0*/  HFMA2.MMA R10, -RZ, RZ, 1.875, 0 ;  /* 0x3f800000ff0a7435 */ /* 0x000fe200000001ff */
[----:B------:R-:W-:-:S04]  /*0100*/  FSETP.GE.AND P0, PT, R0, 9.010913848876953125, PT ;  /* 0x41102cb40000780b */ /* 0x000fc80003f06000 */
[----:B------:R-:W1:Y:S02]  /*0110*/  MUFU.EX2 R8, R8 ;  /* 0x0000000800087308 */ /* 0x000e640000000800 */
[----:B-1----:R-:W-:-:S06]  /*0120*/  FADD R9, R8, 1 ;  /* 0x3f80000008097421 */ /* 0x002fcc0000000000 */
[----:B------:R-:W1:Y:S02]  /*0130*/  MUFU.RCP R9, R9 ;  /* 0x0000000900097308 */ /* 0x000e640000001000 */
[----:B-1----:R-:W-:-:S05]  /*0140*/  FFMA.FTZ R10, R9, -2, R10 ;  /* 0xc0000000090a7823 */ /* 0x002fca000001000a */
[----:B------:R-:W-:-:S04]  /*0150*/  FSEL R11, R10, 1, !P0 ;  /* 0x3f8000000a0b7808 */ /* 0x000fc80004000000 */
[----:B------:R-:W-:Y:S01]  /*0160*/  LOP3.LUT R4, R11, 0x80000000, R4, 0xf8, !PT ;  /* 0x800000000b047812 */ /* 0x000fe200078ef804 */
[----:B------:R-:W-:Y:S06]  /*0170*/  BRA `(.L_x_2) ;  /* 0x00000000001c7947 */ /* 0x000fec0003800000 */
.L_x_1:
[----:B------:R-:W-:Y:S01]  /*0180*/  MOV R0, 0x3c80f082 ;  /* 0x3c80f08200007802 */ /* 0x000fe20000000f00 */
[----:B------:R-:W-:-:S04]  /*0190*/  FMUL R9, R4, R4 ;  /* 0x0000000404097220 */ /* 0x000fc80000400000 */
[----:B------:R-:W-:-:S04]  /*01a0*/  FFMA.FTZ R0, R9, R0, -0.052303962409496307373 ;  /* 0xbd563cae09007423 */ /* 0x000fc80000010000 */
[----:B------:R-:W-:-:S04]  /*01b0*/  FFMA.FTZ R0, R9, R0, 0.1331529766321182251 ;  /* 0x3e08594109007423 */ /* 0x000fc80000010000 */
[----:B------:R-:W-:-:S04]  /*01c0*/  FFMA.FTZ R0, R9, R0, -0.33332768082618713379 ;  /* 0xbeaaa9ed09007423 */ /* 0x000fc80000010000 */
[----:B------:R-:W-:-:S04]  /*01d0*/  FFMA.FTZ R9, R9, R0, RZ ;  /* 0x0000000009097223 */ /* 0x000fc800000100ff */
[----:B------:R-:W-:-:S07]  /*01e0*/  FFMA.FTZ R4, R4, R9, R4 ;  /* 0x0000000904047223 */ /* 0x000fce0000010004 */
.L_x_2:
[----:B------:R-:W-:Y:S05]  /*01f0*/  BSYNC B0 ;  /* 0x0000000000007941 */ /* 0x000fea0003800000 */
.L_x_0:
[----:B------:R-:W-:Y:S01]  /*0200*/  FADD.FTZ R10, |R5|, -RZ ;  /* 0x800000ff050a7221 */ /* 0x000fe20000010200 */
[----:B------:R-:W-:Y:S04]  /*0210*/  BSSY B0, `(.L_x_3) ;  /* 0x0000014000007945 */ /* 0x000fe80003800000 */
        /* <DEDUP_REMOVED lines=12> */
.L_x_4:
[----:B------:R-:W-:Y:S01]  /*02e0*/  MOV R0, 0x3c80f082 ;  /* 0x3c80f08200007802 */ /* 0x000fe20000000f00 */
[----:B------:R-:W-:-:S04]  /*02f0*/  FMUL R9, R5, R5 ;  /* 0x0000000505097220 */ /* 0x000fc80000400000 */
[----:B------:R-:W-:-:S04]  /*0300*/  FFMA.FTZ R0, R9, R0, -0.052303962409496307373 ;  /* 0xbd563cae09007423 */ /* 0x000fc80000010000 */
[----:B------:R-:W-:-:S04]  /*0310*/  FFMA.FTZ R0, R9, R0, 0.1331529766321182251 ;  /* 0x3e08594109007423 */ /* 0x000fc80000010000 */
[----:B------:R-:W-:-:S04]  /*0320*/  FFMA.FTZ R0, R9, R0, -0.33332768082618713379 ;  /* 0xbeaaa9ed09007423 */ /* 0x000fc80000010000 */
[----:B------:R-:W-:-:S04]  /*0330*/  FFMA.FTZ R0, R9, R0, RZ ;  /* 0x0000000009007223 */ /* 0x000fc800000100ff */
[----:B------:R-:W-:-:S07]  /*0340*/  FFMA.FTZ R5, R5, R0, R5 ;  /* 0x0000000005057223 */ /* 0x000fce0000010005 */
.L_x_5:
[----:B------:R-:W-:Y:S05]  /*0350*/  BSYNC B0 ;  /* 0x0000000000007941 */ /* 0x000fea0003800000 */
.L_x_3:
        /* <DEDUP_REMOVED lines=14> */
.L_x_7:
[----:B------:R-:W-:Y:S01]  /*0440*/  MOV R0, 0x3c80f082 ;  /* 0x3c80f08200007802 */ /* 0x000fe20000000f00 */
[----:B------:R-:W-:-:S04]  /*0450*/  FMUL R9, R6, R6 ;  /* 0x0000000606097220 */ /* 0x000fc80000400000 */
[----:B------:R-:W-:-:S04]  /*0460*/  FFMA.FTZ R0, R9, R0, -0.052303962409496307373 ;  /* 0xbd563cae09007423 */ /* 0x000fc80000010000 */
[----:B------:R-:W-:-:S04]  /*0470*/  FFMA.FTZ R0, R9, R0, 0.1331529766321182251 ;  /* 0x3e08594109007423 */ /* 0x000fc80000010000 */
[----:B------:R-:W-:-:S04]  /*0480*/  FFMA.FTZ R0, R9, R0, -0.33332768082618713379 ;  /* 0xbeaaa9ed09007423 */ /* 0x000fc80000010000 */
[----:B------:R-:W-:-:S04]  /*0490*/  FFMA.FTZ R9, R9, R0, RZ ;  /* 0x0000000009097223 */ /* 0x000fc800000100ff */
[----:B------:R-:W-:-:S07]  /*04a0*/  FFMA.FTZ R6, R6, R9, R6 ;  /* 0x0000000906067223 */ /* 0x000fce0000010006 */
.L_x_8:
[----:B------:R-:W-:Y:S05]  /*04b0*/  BSYNC B0 ;  /* 0x0000000000007941 */ /* 0x000fea0003800000 */
.L_x_6:
        /* <DEDUP_REMOVED lines=14> */
.L_x_10:
[----:B------:R-:W-:Y:S01]  /*05a0*/  MOV R0, 0x3c80f082 ;  /* 0x3c80f08200007802 */ /* 0x000fe20000000f00 */
[----:B------:R-:W-:-:S04]  /*05b0*/  FMUL R9, R7, R7 ;  /* 0x0000000707097220 */ /* 0x000fc80000400000 */
[----:B------:R-:W-:-:S04]  /*05c0*/  FFMA.FTZ R0, R9, R0, -0.052303962409496307373 ;  /* 0xbd563cae09007423 */ /* 0x000fc80000010000 */
[----:B------:R-:W-:-:S04]  /*05d0*/  FFMA.FTZ R0, R9, R0, 0.1331529766321182251 ;  /* 0x3e08594109007423 */ /* 0x000fc80000010000 */
[----:B------:R-:W-:-:S04]  /*05e0*/  FFMA.FTZ R0, R9, R0, -0.33332768082618713379 ;  /* 0xbeaaa9ed09007423 */ /* 0x000fc80000010000 */
[----:B------:R-:W-:-:S04]  /*05f0*/  FFMA.FTZ R0, R9, R0, RZ ;  /* 0x0000000009007223 */ /* 0x000fc800000100ff */
[----:B------:R-:W-:-:S07]  /*0600*/  FFMA.FTZ R7, R7, R0, R7 ;  /* 0x0000000007077223 */ /* 0x000fce0000010007 */
.L_x_11:
[----:B------:R-:W-:Y:S05]  /*0610*/  BSYNC B0 ;  /* 0x0000000000007941 */ /* 0x000fea0003800000 */
.L_x_9:
[----:B------:R-:W-:Y:S01]  /*0620*/  STG.E.128 desc[UR4][R2.64], R4 ;  /* 0x0000000402007986 */ /* 0x000fe2000c101d04 */
[----:B------:R-:W-:Y:S05]  /*0630*/  EXIT ;  /* 0x000000000000794d */ /* 0x000fea0003800000 */
.L_x_12:
[----:B------:R-:W-:-:S00]  /*0640*/  BRA `(.L_x_12) ;  /* 0xfffffffc00fc7947 */ /* 0x000fc0000383ffff */
[----:B------:R-:W-:-:S00]  /*0650*/  NOP ;  /* 0x0000000000007918 */ /* 0x000fc00000000000 */
        /* <DEDUP_REMOVED lines=10> */
.L_x_13:


//--------------------- .nv.global.init           --------------------------
	.section	.nv.global.init,"aw",@progbits
.nv.global.init:
	.type		_$_str,@object
	.size		_$_str,(.L_0 - _$_str)
_$_str:
        /*0000*/ 	.byte	0x5f, 0x5f, 0x43, 0x55, 0x44, 0x41, 0x5f, 0x46, 0x54, 0x5a, 0x00
.L_0:


//--------------------- .nv.constant0.triton_poi_fused_tanh_18 --------------------------
	.section	.nv.constant0.triton_poi_fused_tanh_18,"a",@progbits
	.sectionflags	@""
	.align	4
.nv.constant0.triton_poi_fused_tanh_18:
	.zero		540
